	.headerflags	@"EF_CUDA_TEXMODE_UNIFIED EF_CUDA_64BIT_ADDRESS EF_CUDA_ACCELERATORS EF_CUDA_SM90 EF_CUDA_VIRTUAL_SM(EF_CUDA_SM90)"
	.elftype	@"ET_EXEC"


//--------------------- .nv.info                  --------------------------
	.section	.nv.info,"",@"SHT_CUDA_INFO"
	.align	4


	//----- nvinfo : EIATTR_REGCOUNT
	.align		4
        /*0000*/ 	.byte	0x04, 0x2f
        /*0002*/ 	.short	(.L_3 - .L_2)
	.align		4
.L_2:
        /*0004*/ 	.word	index@(triton_poi_fused__native_batch_norm_legit_no_training_relu_140)
        /*0008*/ 	.word	0x00000016


	//----- nvinfo : EIATTR_MIN_STACK_SIZE
	.align		4
.L_3:
        /*000c*/ 	.byte	0x04, 0x12
        /*000e*/ 	.short	(.L_5 - .L_4)
	.align		4
.L_4:
        /*0010*/ 	.word	index@(triton_poi_fused__native_batch_norm_legit_no_training_relu_140)
        /*0014*/ 	.word	0x00000000


	//----- nvinfo : EIATTR_FRAME_SIZE
	.align		4
.L_5:
        /*0018*/ 	.byte	0x04, 0x11
        /*001a*/ 	.short	(.L_7 - .L_6)
	.align		4
.L_6:
        /*001c*/ 	.word	index@(triton_poi_fused__native_batch_norm_legit_no_training_relu_140)
        /*0020*/ 	.word	0x00000000


	//----- nvinfo : EIATTR_MIN_STACK_SIZE
	.align		4
.L_7:
        /*0024*/ 	.byte	0x04, 0x12
        /*0026*/ 	.short	(.L_9 - .L_8)
	.align		4
.L_8:
        /*0028*/ 	.word	index@(triton_poi_fused__native_batch_norm_legit_no_training_relu_140)
        /*002c*/ 	.word	0x00000000
.L_9:


//--------------------- .nv.info.triton_poi_fused__native_batch_norm_legit_no_training_relu_140 --------------------------
	.section	.nv.info.triton_poi_fused__native_batch_norm_legit_no_training_relu_140,"",@"SHT_CUDA_INFO"
	.sectionflags	@""
	.align	4


	//----- nvinfo : EIATTR_CUDA_API_VERSION
	.align		4
        /*0000*/ 	.byte	0x04, 0x37
        /*0002*/ 	.short	(.L_11 - .L_10)
.L_10:
        /*0004*/ 	.word	0x0000007c


	//----- nvinfo : EIATTR_KPARAM_INFO
	.align		4
.L_11:
        /*0008*/ 	.byte	0x04, 0x17
        /*000a*/ 	.short	(.L_13 - .L_12)
.L_12:
        /*000c*/ 	.word	0x00000000
        /*0010*/ 	.short	0x0006
        /*0012*/ 	.short	0x0030
        /*0014*/ 	.byte	0x00, 0xf0, 0x11, 0x00


	//----- nvinfo : EIATTR_KPARAM_INFO
	.align		4
.L_13:
        /*0018*/ 	.byte	0x04, 0x17
        /*001a*/ 	.short	(.L_15 - .L_14)
.L_14:
        /*001c*/ 	.word	0x00000000
        /*0020*/ 	.short	0x0005
        /*0022*/ 	.short	0x0028
        /*0024*/ 	.byte	0x00, 0xf4, 0x21, 0x00


	//----- nvinfo : EIATTR_KPARAM_INFO
	.align		4
.L_15:
        /*0028*/ 	.byte	0x04, 0x17
        /*002a*/ 	.short	(.L_17 - .L_16)
.L_16:
        /*002c*/ 	.word	0x00000000
        /*0030*/ 	.short	0x0004
        /*0032*/ 	.short	0x0020
        /*0034*/ 	.byte	0x00, 0xf4, 0x21, 0x00


	//----- nvinfo : EIATTR_KPARAM_INFO
	.align		4
.L_17:
        /*0038*/ 	.byte	0x04, 0x17
        /*003a*/ 	.short	(.L_19 - .L_18)
.L_18:
        /*003c*/ 	.word	0x00000000
        /*0040*/ 	.short	0x0003
        /*0042*/ 	.short	0x0018
        /*0044*/ 	.byte	0x00, 0xf4, 0x21, 0x00


	//----- nvinfo : EIATTR_KPARAM_INFO
	.align		4
.L_19:
        /*0048*/ 	.byte	0x04, 0x17
        /*004a*/ 	.short	(.L_21 - .L_20)
.L_20:
        /*004c*/ 	.word	0x00000000
        /*0050*/ 	.short	0x0002
        /*0052*/ 	.short	0x0010
        /*0054*/ 	.byte	0x00, 0xf4, 0x21, 0x00


	//----- nvinfo : EIATTR_KPARAM_INFO
	.align		4
.L_21:
        /*0058*/ 	.byte	0x04, 0x17
        /*005a*/ 	.short	(.L_23 - .L_22)
.L_22:
        /*005c*/ 	.word	0x00000000
        /*0060*/ 	.short	0x0001
        /*0062*/ 	.short	0x0008
        /*0064*/ 	.byte	0x00, 0xf4, 0x21, 0x00


	//----- nvinfo : EIATTR_KPARAM_INFO
	.align		4
.L_23:
        /*0068*/ 	.byte	0x04, 0x17
        /*006a*/ 	.short	(.L_25 - .L_24)
.L_24:
        /*006c*/ 	.word	0x00000000
        /*0070*/ 	.short	0x0000
        /*0072*/ 	.short	0x0000
        /*0074*/ 	.byte	0x00, 0xf4, 0x21, 0x00


	//----- nvinfo : EIATTR_SPARSE_MMA_MASK
	.align		4
.L_25:
        /*0078*/ 	.byte	0x03, 0x50
        /*007a*/ 	.short	0x0000


	//----- nvinfo : EIATTR_MAXREG_COUNT
	.align		4
        /*007c*/ 	.byte	0x03, 0x1b
        /*007e*/ 	.short	0x00ff


	//----- nvinfo : EIATTR_EXIT_INSTR_OFFSETS
	.align		4
        /*0080*/ 	.byte	0x04, 0x1c
        /*0082*/ 	.short	(.L_27 - .L_26)


	//   ....[0]....
.L_26:
        /*0084*/ 	.word	0x00000490


	//   ....[1]....
        /*0088*/ 	.word	0x000004b0


	//----- nvinfo : EIATTR_REQNTID
	.align		4
.L_27:
        /*008c*/ 	.byte	0x04, 0x10
        /*008e*/ 	.short	(.L_29 - .L_28)
.L_28:
        /*0090*/ 	.word	0x00000080
        /*0094*/ 	.word	0x00000001
        /*0098*/ 	.word	0x00000001


	//----- nvinfo : EIATTR_CBANK_PARAM_SIZE
	.align		4
.L_29:
        /*009c*/ 	.byte	0x03, 0x19
        /*009e*/ 	.short	0x0034


	//----- nvinfo : EIATTR_PARAM_CBANK
	.align		4
        /*00a0*/ 	.byte	0x04, 0x0a
        /*00a2*/ 	.short	(.L_31 - .L_30)
	.align		4
.L_30:
        /*00a4*/ 	.word	index@(.nv.constant0.triton_poi_fused__native_batch_norm_legit_no_training_relu_140)
        /*00a8*/ 	.short	0x0210
        /*00aa*/ 	.short	0x0034


	//----- nvinfo : EIATTR_SW_WAR
	.align		4
.L_31:
        /*00ac*/ 	.byte	0x04, 0x36
        /*00ae*/ 	.short	(.L_33 - .L_32)
.L_32:
        /*00b0*/ 	.word	0x00000008
.L_33:


//--------------------- .nv.callgraph             --------------------------
	.section	.nv.callgraph,"",@"SHT_CUDA_CALLGRAPH"
	.align	4
	.sectionentsize	8
	.align		4
        /*0000*/ 	.word	0x00000000
	.align		4
        /*0004*/ 	.word	0xffffffff
	.align		4
        /*0008*/ 	.word	0x00000000
	.align		4
        /*000c*/ 	.word	0xfffffffe
	.align		4
        /*0010*/ 	.word	0x00000000
	.align		4
        /*0014*/ 	.word	0xfffffffd
	.align		4
        /*0018*/ 	.word	0x00000000
	.align		4
        /*001c*/ 	.word	0xfffffffc


//--------------------- .nv.constant4             --------------------------
	.section	.nv.constant4,"a",@progbits
	.align	8
	.align		8
.nv.constant4:
        /*0000*/ 	.dword	_$_str
	.align		8
        /*0008*/ 	.dword	_$_str_$_2


//--------------------- .text.triton_poi_fused__native_batch_norm_legit_no_training_relu_140 --------------------------
	.section	.text.triton_poi_fused__native_batch_norm_legit_no_training_relu_140,"ax",@progbits
	.align	128
        .global         triton_poi_fused__native_batch_norm_legit_no_training_relu_140
        .type           triton_poi_fused__native_batch_norm_legit_no_training_relu_140,@function
        .size           triton_poi_fused__native_batch_norm_legit_no_training_relu_140,(.L_x_1 - triton_poi_fused__native_batch_norm_legit_no_training_relu_140)
        .other          triton_poi_fused__native_batch_norm_legit_no_training_relu_140,@"STO_CUDA_ENTRY STV_DEFAULT"
triton_poi_fused__native_batch_norm_legit_no_training_relu_140:
.text.triton_poi_fused__native_batch_norm_legit_no_training_relu_140:
[----:B------:R-:W0:Y:S01]  /*0000*/  LDC R1, c[0x0][0x28] ;  /* 0x00000a00ff017b82 */ /* 0x000e220000000800 */
[----:B------:R-:W1:Y:S07]  /*0010*/  S2R R0, SR_TID.X ;  /* 0x0000000000007919 */ /* 0x000e6e0000002100 */
[----:B------:R-:W2:Y:S01]  /*0020*/  LDC.64 R8, c[0x0][0x220] ;  /* 0x00008800ff087b82 */ /* 0x000ea20000000a00 */
[----:B------:R-:W-:Y:S01]  /*0030*/  ULDC.64 UR4, c[0x0][0x208] ;  /* 0x0000820000047ab9 */ /* 0x000fe20000000a00 */
[----:B------:R-:W3:Y:S06]  /*0040*/  S2R R5, SR_CTAID.X ;  /* 0x0000000000057919 */ /* 0x000eec0000002500 */
[----:B------:R-:W4:Y:S08]  /*0050*/  LDC.64 R14, c[0x0][0x218] ;  /* 0x00008600ff0e7b82 */ /* 0x000f300000000a00 */
[----:B------:R-:W5:Y:S08]  /*0060*/  LDC.64 R12, c[0x0][0x210] ;  /* 0x00008400ff0c7b82 */ /* 0x000f700000000a00 */
[----:B------:R-:W4:Y:S01]  /*0070*/  LDC.64 R16, c[0x0][0x228] ;  /* 0x00008a00ff107b82 */ /* 0x000f220000000a00 */
[----:B-1----:R-:W-:-:S07]  /*0080*/  SHF.L.U32 R0, R0, 0x1, RZ ;  /* 0x0000000100007819 */ /* 0x002fce00000006ff */
[----:B------:R-:W1:Y:S01]  /*0090*/  LDC.64 R18, c[0x0][0x230] ;  /* 0x00008c00ff127b82 */ /* 0x000e620000000a00 */
[----:B---3--:R-:W-:Y:S02]  /*00a0*/  SHF.R.S32.HI R3, RZ, 0x17, R5 ;  /* 0x00000017ff037819 */ /* 0x008fe40000011405 */
[----:B------:R-:W-:Y:S02]  /*00b0*/  LOP3.LUT R0, R0, 0xfe, RZ, 0xc0, !PT ;  /* 0x000000fe00007812 */ /* 0x000fe400078ec0ff */
[----:B------:R-:W-:Y:S02]  /*00c0*/  SGXT R3, R3, 0x1 ;  /* 0x000000010303781a */ /* 0x000fe40000000200 */
[----:B------:R-:W-:-:S04]  /*00d0*/  LEA R0, R5, R0, 0x8 ;  /* 0x0000000005007211 */ /* 0x000fc800078e40ff */
[----:B------:R-:W-:Y:S02]  /*00e0*/  LEA.HI R3, R3, R0, RZ, 0x2 ;  /* 0x0000000003037211 */ /* 0x000fe400078f10ff */
[----:B------:R-:W-:Y:S02]  /*00f0*/  ISETP.GE.AND P0, PT, R0, 0x6200, PT ;  /* 0x000062000000780c */ /* 0x000fe40003f06270 */
[----:B------:R-:W-:-:S05]  /*0100*/  SHF.R.S32.HI R3, RZ, 0x2, R3 ;  /* 0x00000002ff037819 */ /* 0x000fca0000011403 */
[----:B------:R-:W-:-:S05]  /*0110*/  IMAD.HI R2, R3, 0x5397829d, RZ ;  /* 0x5397829d03027827 */ /* 0x000fca00078e02ff */
[----:B------:R-:W-:-:S04]  /*0120*/  SHF.R.U32.HI R5, RZ, 0x1f, R2 ;  /* 0x0000001fff057819 */ /* 0x000fc80000011602 */
[----:B------:R-:W-:Y:S02]  /*0130*/  LEA.HI.SX32 R2, R2, R5, 0x17 ;  /* 0x0000000502027211 */ /* 0x000fe400078fbaff */
[----:B------:R-:W-:-:S03]  /*0140*/  CS2R R4, SRZ ;  /* 0x0000000000047805 */ /* 0x000fc6000001ff00 */
[----:B------:R-:W-:-:S04]  /*0150*/  IMAD R11, R2, -0x620, R3 ;  /* 0xfffff9e0020b7824 */ /* 0x000fc800078e0203 */
[----:B--2---:R-:W-:-:S05]  /*0160*/  IMAD.WIDE R8, R11, 0x4, R8 ;  /* 0x000000040b087825 */ /* 0x004fca00078e0208 */
[----:B------:R-:W2:Y:S04]  /*0170*/  @!P0 LDG.E.EL R4, desc[UR4][R8.64] ;  /* 0x0000000408048981 */ /* 0x000ea8000c2e1900 */
[----:B------:R3:W2:Y:S01]  /*0180*/  @!P0 LDG.E.EL R5, desc[UR4][R8.64] ;  /* 0x0000000408058981 */ /* 0x0006a2000c2e1900 */
[----:B------:R-:W-:Y:S02]  /*0190*/  CS2R R6, SRZ ;  /* 0x0000000000067805 */ /* 0x000fe4000001ff00 */
[----:B------:R-:W-:Y:S01]  /*01a0*/  CS2R R2, SRZ ;  /* 0x0000000000027805 */ /* 0x000fe2000001ff00 */
[----:B----4-:R-:W-:-:S04]  /*01b0*/  IMAD.WIDE R14, R11, 0x4, R14 ;  /* 0x000000040b0e7825 */ /* 0x010fc800078e020e */
[----:B-----5:R-:W-:Y:S01]  /*01c0*/  IMAD.WIDE R12, R0, 0x4, R12 ;  /* 0x00000004000c7825 */ /* 0x020fe200078e020c */
[----:B------:R-:W4:Y:S01]  /*01d0*/  @!P0 LDG.E.EL R7, desc[UR4][R14.64] ;  /* 0x000000040e078981 */ /* 0x000f22000c2e1900 */
[----:B---3--:R-:W-:Y:S02]  /*01e0*/  CS2R R8, SRZ ;  /* 0x0000000000087805 */ /* 0x008fe4000001ff00 */
[C---:B0-----:R-:W-:Y:S01]  /*01f0*/  IMAD.WIDE R16, R11.reuse, 0x4, R16 ;  /* 0x000000040b107825 */ /* 0x041fe200078e0210 */
[----:B------:R0:W3:Y:S03]  /*0200*/  @!P0 LDG.E.EL R6, desc[UR4][R14.64] ;  /* 0x000000040e068981 */ /* 0x0000e6000c2e1900 */
[----:B-1----:R-:W-:Y:S01]  /*0210*/  IMAD.WIDE R18, R11, 0x4, R18 ;  /* 0x000000040b127825 */ /* 0x002fe200078e0212 */
[----:B------:R1:W4:Y:S01]  /*0220*/  @!P0 LDG.E.64 R2, desc[UR4][R12.64] ;  /* 0x000000040c028981 */ /* 0x000322000c1e1b00 */
[----:B------:R-:W-:-:S03]  /*0230*/  CS2R R10, SRZ ;  /* 0x00000000000a7805 */ /* 0x000fc6000001ff00 */
[----:B------:R-:W5:Y:S04]  /*0240*/  @!P0 LDG.E.EL R9, desc[UR4][R18.64] ;  /* 0x0000000412098981 */ /* 0x000f68000c2e1900 */
[----:B------:R-:W5:Y:S04]  /*0250*/  @!P0 LDG.E.EL R10, desc[UR4][R16.64] ;  /* 0x00000004100a8981 */ /* 0x000f68000c2e1900 */
[----:B------:R-:W3:Y:S04]  /*0260*/  @!P0 LDG.E.EL R11, desc[UR4][R16.64] ;  /* 0x00000004100b8981 */ /* 0x000ee8000c2e1900 */
[----:B------:R-:W3:Y:S01]  /*0270*/  @!P0 LDG.E.EL R8, desc[UR4][R18.64] ;  /* 0x0000000412088981 */ /* 0x000ee2000c2e1900 */
[----:B0-----:R-:W-:Y:S01]  /*0280*/  HFMA2.MMA R14, -RZ, RZ, 1.625, 0 ;  /* 0x3e800000ff0e7435 */ /* 0x001fe200000001ff */
[----:B--2---:R-:W-:Y:S01]  /*0290*/  FADD R4, R4, 9.9999997473787516356e-06 ;  /* 0x3727c5ac04047421 */ /* 0x004fe20000000000 */
[----:B------:R-:W-:-:S03]  /*02a0*/  FADD R5, R5, 9.9999997473787516356e-06 ;  /* 0x3727c5ac05057421 */ /* 0x000fc60000000000 */
[----:B-1----:R-:W0:Y:S08]  /*02b0*/  MUFU.SQRT R12, R4 ;  /* 0x00000004000c7308 */ /* 0x002e300000002000 */
[----:B------:R1:W2:Y:S01]  /*02c0*/  MUFU.SQRT R13, R5 ;  /* 0x00000005000d7308 */ /* 0x0002a20000002000 */
[C---:B0-----:R-:W-:Y:S02]  /*02d0*/  FSETP.GT.AND P1, PT, R12.reuse, 8.50705917302346158658e+37, PT ;  /* 0x7e8000000c00780b */ /* 0x041fe40003f24000 */
[----:B------:R-:W-:Y:S01]  /*02e0*/  FSETP.GEU.AND P3, PT, R12, 1.175494350822287508e-38, PT ;  /* 0x008000000c00780b */ /* 0x000fe20003f6e000 */
[----:B-1----:R-:W0:Y:S01]  /*02f0*/  LDC.64 R4, c[0x0][0x238] ;  /* 0x00008e00ff047b82 */ /* 0x002e220000000a00 */
[----:B--2---:R-:W-:-:S02]  /*0300*/  FSETP.GT.AND P2, PT, R13, 8.50705917302346158658e+37, PT ;  /* 0x7e8000000d00780b */ /* 0x004fc40003f44000 */
[----:B------:R-:W-:-:S07]  /*0310*/  FSETP.GEU.AND P4, PT, R13, 1.175494350822287508e-38, PT ;  /* 0x008000000d00780b */ /* 0x000fce0003f8e000 */
[----:B------:R-:W-:-:S04]  /*0320*/  @P1 FMUL R12, R12, 0.25 ;  /* 0x3e8000000c0c1820 */ /* 0x000fc80000400000 */
[----:B------:R-:W-:Y:S01]  /*0330*/  @!P3 FMUL R12, R12, 16777216 ;  /* 0x4b8000000c0cb820 */ /* 0x000fe20000400000 */
[----:B------:R-:W-:-:S04]  /*0340*/  @P2 FMUL R13, R13, 0.25 ;  /* 0x3e8000000d0d2820 */ /* 0x000fc80000400000 */
[----:B------:R-:W-:Y:S01]  /*0350*/  @!P4 FMUL R13, R13, 16777216 ;  /* 0x4b8000000d0dc820 */ /* 0x000fe20000400000 */
[----:B------:R-:W1:Y:S01]  /*0360*/  MUFU.RCP R12, R12 ;  /* 0x0000000c000c7308 */ /* 0x000e620000001000 */
[----:B------:R-:W-:-:S07]  /*0370*/  FSEL R15, R14, 1, P1 ;  /* 0x3f8000000e0f7808 */ /* 0x000fce0000800000 */
[----:B------:R-:W2:Y:S01]  /*0380*/  MUFU.RCP R13, R13 ;  /* 0x0000000d000d7308 */ /* 0x000ea20000001000 */
[----:B------:R-:W-:Y:S01]  /*0390*/  FSEL R14, R14, 1, P2 ;  /* 0x3f8000000e0e7808 */ /* 0x000fe20001000000 */
[----:B------:R-:W-:-:S04]  /*03a0*/  @!P3 FMUL R15, R15, 16777216 ;  /* 0x4b8000000f0fb820 */ /* 0x000fc80000400000 */
[----:B------:R-:W-:Y:S01]  /*03b0*/  @!P4 FMUL R14, R14, 16777216 ;  /* 0x4b8000000e0ec820 */ /* 0x000fe20000400000 */
[----:B----4-:R-:W-:Y:S01]  /*03c0*/  FADD R2, -R7, R2 ;  /* 0x0000000207027221 */ /* 0x010fe20000000100 */
[----:B---3--:R-:W-:Y:S01]  /*03d0*/  FADD R3, -R6, R3 ;  /* 0x0000000306037221 */ /* 0x008fe20000000100 */
[----:B-1----:R-:W-:Y:S01]  /*03e0*/  FMUL R15, R12, R15 ;  /* 0x0000000f0c0f7220 */ /* 0x002fe20000400000 */
[----:B--2---:R-:W-:-:S03]  /*03f0*/  FMUL R14, R13, R14 ;  /* 0x0000000e0d0e7220 */ /* 0x004fc60000400000 */
[----:B------:R-:W-:Y:S01]  /*0400*/  FMUL R2, R2, R15 ;  /* 0x0000000f02027220 */ /* 0x000fe20000400000 */
[----:B------:R-:W-:-:S03]  /*0410*/  FMUL R3, R3, R14 ;  /* 0x0000000e03037220 */ /* 0x000fc60000400000 */
[----:B-----5:R-:W-:Y:S01]  /*0420*/  FFMA R2, R2, R10, R9 ;  /* 0x0000000a02027223 */ /* 0x020fe20000000009 */
[----:B------:R-:W-:-:S04]  /*0430*/  FFMA R3, R3, R11, R8 ;  /* 0x0000000b03037223 */ /* 0x000fc80000000008 */
[----:B------:R-:W-:Y:S02]  /*0440*/  FSETP.GEU.AND P1, PT, R2, RZ, PT ;  /* 0x000000ff0200720b */ /* 0x000fe40003f2e000 */
[C---:B------:R-:W-:Y:S01]  /*0450*/  FSETP.GEU.AND P2, PT, R3.reuse, RZ, PT ;  /* 0x000000ff0300720b */ /* 0x040fe20003f4e000 */
[----:B0-----:R-:W-:Y:S01]  /*0460*/  IMAD.WIDE R4, R0, 0x4, R4 ;  /* 0x0000000400047825 */ /* 0x001fe200078e0204 */
[----:B------:R-:W-:Y:S02]  /*0470*/  FSEL R2, R2, RZ, P1 ;  /* 0x000000ff02027208 */ /* 0x000fe40000800000 */
[----:B------:R-:W-:Y:S01]  /*0480*/  FSEL R3, R3, RZ, P2 ;  /* 0x000000ff03037208 */ /* 0x000fe20001000000 */
[----:B------:R-:W-:Y:S08]  /*0490*/  @P0 EXIT ;  /* 0x000000000000094d */ /* 0x000ff00003800000 */
[----:B------:R-:W-:Y:S01]  /*04a0*/  STG.E.64 desc[UR4][R4.64], R2 ;  /* 0x0000000204007986 */ /* 0x000fe2000c101b04 */
[----:B------:R-:W-:Y:S05]  /*04b0*/  EXIT ;  /* 0x000000000000794d */ /* 0x000fea0003800000 */
.L_x_0:
[----:B------:R-:W-:-:S00]  /*04c0*/  BRA `(.L_x_0) ;  /* 0xfffffffc00fc7947 */ /* 0x000fc0000383ffff */
[----:B------:R-:W-:-:S00]  /*04d0*/  NOP ;  /* 0x0000000000007918 */ /* 0x000fc00000000000 */
        /* <DEDUP_REMOVED lines=10> */
.L_x_1:


//--------------------- .nv.global.init           --------------------------
	.section	.nv.global.init,"aw",@progbits
.nv.global.init:
	.type		_$_str,@object
	.size		_$_str,(_$_str_$_2 - _$_str)
_$_str:
        /*0000*/ 	.byte	0x5f, 0x5f, 0x43, 0x55, 0x44, 0x41, 0x5f, 0x46, 0x54, 0x5a, 0x00
	.type		_$_str_$_2,@object
	.size		_$_str_$_2,(.L_1 - _$_str_$_2)
_$_str_$_2:
        /*000b*/ 	.byte	0x5f, 0x5f, 0x43, 0x55, 0x44, 0x41, 0x5f, 0x50, 0x52, 0x45, 0x43, 0x5f, 0x53, 0x51, 0x52, 0x54
        /*001b*/ 	.byte	0x00
.L_1:


//--------------------- .nv.constant0.triton_poi_fused__native_batch_norm_legit_no_training_relu_140 --------------------------
	.section	.nv.constant0.triton_poi_fused__native_batch_norm_legit_no_training_relu_140,"a",@progbits
	.sectionflags	@""
	.align	4
.nv.constant0.triton_poi_fused__native_batch_norm_legit_no_training_relu_140:
	.zero		580
